//
// Generated by NVIDIA NVVM Compiler
//
// Compiler Build ID: CL-36424714
// Cuda compilation tools, release 13.0, V13.0.88
// Based on NVVM 20.0.0
//

.version 9.0
.target sm_100
.address_size 64

	// .globl	_Z5mergePiii
// _ZZ5mergePiiiE4C_sh has been demoted

.visible .entry _Z5mergePiii(
	.param .u64 .ptr .align 1 _Z5mergePiii_param_0,
	.param .u32 _Z5mergePiii_param_1,
	.param .u32 _Z5mergePiii_param_2
)
{
	.reg .pred 	%p<15>;
	.reg .b32 	%r<56>;
	.reg .b64 	%rd<5>;
	// demoted variable
	.shared .align 4 .b8 _ZZ5mergePiiiE4C_sh[4000];
	ld.param.u64 	%rd2, [_Z5mergePiii_param_0];
	ld.param.u32 	%r23, [_Z5mergePiii_param_1];
	ld.param.u32 	%r24, [_Z5mergePiii_param_2];
	mov.u32 	%r25, %tid.x;
	div.u32 	%r2, %r25, %r23;
	mul.lo.s32 	%r26, %r2, %r23;
	sub.s32 	%r1, %r25, %r26;
	mov.u32 	%r27, %ctaid.x;
	mov.u32 	%r28, %ntid.x;
	div.u32 	%r29, %r28, %r23;
	mad.lo.s32 	%r30, %r29, %r27, %r2;
	mad.lo.s32 	%r3, %r30, %r23, %r1;
	setp.ge.s32 	%p1, %r3, %r24;
	@%p1 bra 	$L__BB0_10;
	cvta.to.global.u64 	%rd3, %rd2;
	mul.wide.s32 	%rd4, %r3, 4;
	add.s64 	%rd1, %rd3, %rd4;
	ld.global.u32 	%r31, [%rd1];
	add.s32 	%r32, %r26, %r1;
	shl.b32 	%r33, %r32, 2;
	mov.u32 	%r34, _ZZ5mergePiiiE4C_sh;
	add.s32 	%r35, %r34, %r33;
	st.shared.u32 	[%r35], %r31;
	bar.sync 	0;
	shr.u32 	%r36, %r23, 31;
	add.s32 	%r37, %r23, %r36;
	shr.s32 	%r5, %r37, 1;
	setp.gt.s32 	%p2, %r1, %r5;
	sub.s32 	%r38, %r1, %r5;
	selp.b32 	%r52, %r38, 0, %p2;
	min.s32 	%r53, %r1, %r5;
	add.s32 	%r8, %r26, %r5;
	mov.u32 	%r54, %r52;
$L__BB0_2:
	sub.s32 	%r39, %r53, %r54;
	shr.u32 	%r40, %r39, 31;
	add.s32 	%r41, %r39, %r40;
	shr.s32 	%r42, %r41, 1;
	add.s32 	%r12, %r42, %r52;
	sub.s32 	%r13, %r53, %r42;
	setp.gt.s32 	%p3, %r12, %r5;
	@%p3 bra 	$L__BB0_15;
	setp.eq.s32 	%p4, %r13, %r5;
	setp.eq.s32 	%p5, %r12, 0;
	or.pred  	%p6, %p4, %p5;
	add.s32 	%r43, %r13, %r26;
	shl.b32 	%r44, %r43, 2;
	add.s32 	%r14, %r34, %r44;
	add.s32 	%r46, %r8, %r12;
	shl.b32 	%r47, %r46, 2;
	add.s32 	%r15, %r34, %r47;
	@%p6 bra 	$L__BB0_5;
	ld.shared.u32 	%r48, [%r14];
	ld.shared.u32 	%r49, [%r15+-4];
	setp.le.s32 	%p7, %r48, %r49;
	@%p7 bra 	$L__BB0_15;
$L__BB0_5:
	setp.eq.s32 	%p8, %r12, %r5;
	setp.eq.s32 	%p9, %r13, 0;
	or.pred  	%p10, %p8, %p9;
	@%p10 bra 	$L__BB0_7;
	ld.shared.u32 	%r50, [%r14+-4];
	ld.shared.u32 	%r51, [%r15];
	setp.gt.s32 	%p11, %r50, %r51;
	@%p11 bra 	$L__BB0_14;
$L__BB0_7:
	setp.lt.s32 	%p12, %r13, %r5;
	@%p12 bra 	$L__BB0_11;
	ld.shared.u32 	%r55, [%r15];
$L__BB0_9:
	st.global.u32 	[%rd1], %r55;
$L__BB0_10:
	ret;
$L__BB0_11:
	setp.eq.s32 	%p13, %r12, %r5;
	ld.shared.u32 	%r17, [%r14];
	@%p13 bra 	$L__BB0_13;
	ld.shared.u32 	%r55, [%r15];
	setp.gt.s32 	%p14, %r17, %r55;
	@%p14 bra 	$L__BB0_9;
$L__BB0_13:
	st.global.u32 	[%rd1], %r17;
	bra.uni 	$L__BB0_10;
$L__BB0_14:
	add.s32 	%r53, %r13, -1;
	add.s32 	%r52, %r12, 1;
	bra.uni 	$L__BB0_2;
$L__BB0_15:
	add.s32 	%r54, %r13, 1;
	bra.uni 	$L__BB0_2;

}


// ===== COMPILED SASS (sm_100) =====

	.target	sm_100

	.elftype	@"ET_EXEC"


//--------------------- .note.nv.tkinfo           --------------------------
	.section	.note.nv.tkinfo,"",@"SHT_NOTE"
	.sectionflags	@"SHF_NOTE_NV_TKINFO"
	.tkinfo
        /*0018*/ 	.word	0x00000002
        /*0030*/ 	.string	""
        /*0030*/ 	.string	"ptxas"
        /*0030*/ 	.string	"Cuda compilation tools, release 13.0, V13.0.88"
        /*0030*/ 	.string	"Build cuda_13.0.r13.0/compiler.36424714_0"
        /*0030*/ 	.string	"-arch sm_100 -m 64 "



//--------------------- .note.nv.cuinfo           --------------------------
	.section	.note.nv.cuinfo,"",@"SHT_NOTE"
	.sectionflags	@"SHF_NOTE_NV_CUINFO"
        /*0018*/ 	.short	0x0002
        /*001a*/ 	.short	0x0064
        /*001c*/ 	.short	0x0082
	.zero		2


//--------------------- .nv.info                  --------------------------
	.section	.nv.info,"",@"SHT_CUDA_INFO"
	.align	4


	//----- nvinfo : EIATTR_REGCOUNT
	.align		4
        /*0000*/ 	.byte	0x04, 0x2f
        /*0002*/ 	.short	(.L_1 - .L_0)
	.align		4
.L_0:
        /*0004*/ 	.word	index@(_Z5mergePiii)
        /*0008*/ 	.word	0x00000011


	//----- nvinfo : EIATTR_FRAME_SIZE
	.align		4
.L_1:
        /*000c*/ 	.byte	0x04, 0x11
        /*000e*/ 	.short	(.L_3 - .L_2)
	.align		4
.L_2:
        /*0010*/ 	.word	index@(_Z5mergePiii)
        /*0014*/ 	.word	0x00000000


	//----- nvinfo : EIATTR_MIN_STACK_SIZE
	.align		4
.L_3:
        /*0018*/ 	.byte	0x04, 0x12
        /*001a*/ 	.short	(.L_5 - .L_4)
	.align		4
.L_4:
        /*001c*/ 	.word	index@(_Z5mergePiii)
        /*0020*/ 	.word	0x00000000
.L_5:


//--------------------- .nv.compat                --------------------------
	.section	.nv.compat,"",@"SHT_CUDA_COMPAT_INFO"
	.align	4
        /*0000*/ 	.byte	0x02, 0x09, 0x00, 0x00, 0x02, 0x02, 0x01, 0x00, 0x02, 0x05, 0x05, 0x00, 0x03, 0x07, 0x01, 0x01
        /*0010*/ 	.byte	0x02, 0x03, 0x00, 0x00, 0x02, 0x06, 0x01, 0x00, 0x04, 0x0b, 0x08, 0x00, 0x09, 0x00, 0x00, 0x00
        /*0020*/ 	.byte	0x00, 0x00, 0x00, 0x00


//--------------------- .nv.info._Z5mergePiii     --------------------------
	.section	.nv.info._Z5mergePiii,"",@"SHT_CUDA_INFO"
	.sectionflags	@""
	.align	4


	//----- nvinfo : EIATTR_CUDA_API_VERSION
	.align		4
        /*0000*/ 	.byte	0x04, 0x37
        /*0002*/ 	.short	(.L_7 - .L_6)
.L_6:
        /*0004*/ 	.word	0x00000082


	//----- nvinfo : EIATTR_KPARAM_INFO
	.align		4
.L_7:
        /*0008*/ 	.byte	0x04, 0x17
        /*000a*/ 	.short	(.L_9 - .L_8)
.L_8:
        /*000c*/ 	.word	0x00000000
        /*0010*/ 	.short	0x0002
        /*0012*/ 	.short	0x000c
        /*0014*/ 	.byte	0x00, 0xf0, 0x11, 0x00


	//----- nvinfo : EIATTR_KPARAM_INFO
	.align		4
.L_9:
        /*0018*/ 	.byte	0x04, 0x17
        /*001a*/ 	.short	(.L_11 - .L_10)
.L_10:
        /*001c*/ 	.word	0x00000000
        /*0020*/ 	.short	0x0001
        /*0022*/ 	.short	0x0008
        /*0024*/ 	.byte	0x00, 0xf0, 0x11, 0x00


	//----- nvinfo : EIATTR_KPARAM_INFO
	.align		4
.L_11:
        /*0028*/ 	.byte	0x04, 0x17
        /*002a*/ 	.short	(.L_13 - .L_12)
.L_12:
        /*002c*/ 	.word	0x00000000
        /*0030*/ 	.short	0x0000
        /*0032*/ 	.short	0x0000
        /*0034*/ 	.byte	0x00, 0xf5, 0x21, 0x00


	//----- nvinfo : EIATTR_SPARSE_MMA_MASK
	.align		4
.L_13:
        /*0038*/ 	.byte	0x03, 0x50
        /*003a*/ 	.short	0x0000


	//----- nvinfo : EIATTR_MAXREG_COUNT
	.align		4
        /*003c*/ 	.byte	0x03, 0x1b
        /*003e*/ 	.short	0x00ff


	//----- nvinfo : EIATTR_NUM_BARRIERS
	.align		4
        /*0040*/ 	.byte	0x02, 0x4c
        /*0042*/ 	.byte	0x01
	.zero		1


	//----- nvinfo : EIATTR_MERCURY_ISA_VERSION
	.align		4
        /*0044*/ 	.byte	0x03, 0x5f
        /*0046*/ 	.short	0x0101


	//----- nvinfo : EIATTR_VRC_CTA_INIT_COUNT
	.align		4
        /*0048*/ 	.byte	0x02, 0x4a
	.zero		1
	.zero		1


	//----- nvinfo : EIATTR_EXIT_INSTR_OFFSETS
	.align		4
        /*004c*/ 	.byte	0x04, 0x1c
        /*004e*/ 	.short	(.L_15 - .L_14)


	//   ....[0]....
.L_14:
        /*0050*/ 	.word	0x00000260


	//   ....[1]....
        /*0054*/ 	.word	0x000006b0


	//   ....[2]....
        /*0058*/ 	.word	0x000006e0


	//----- nvinfo : EIATTR_CRS_STACK_SIZE
	.align		4
.L_15:
        /*005c*/ 	.byte	0x04, 0x1e
        /*005e*/ 	.short	(.L_17 - .L_16)
.L_16:
        /*0060*/ 	.word	0x00000000


	//----- nvinfo : EIATTR_CBANK_PARAM_SIZE
	.align		4
.L_17:
        /*0064*/ 	.byte	0x03, 0x19
        /*0066*/ 	.short	0x0010


	//----- nvinfo : EIATTR_PARAM_CBANK
	.align		4
        /*0068*/ 	.byte	0x04, 0x0a
        /*006a*/ 	.short	(.L_19 - .L_18)
	.align		4
.L_18:
        /*006c*/ 	.word	index@(.nv.constant0._Z5mergePiii)
        /*0070*/ 	.short	0x0380
        /*0072*/ 	.short	0x0010


	//----- nvinfo : EIATTR_SW_WAR
	.align		4
.L_19:
        /*0074*/ 	.byte	0x04, 0x36
        /*0076*/ 	.short	(.L_21 - .L_20)
.L_20:
        /*0078*/ 	.word	0x00000008
.L_21:


//--------------------- .nv.callgraph             --------------------------
	.section	.nv.callgraph,"",@"SHT_CUDA_CALLGRAPH"
	.align	4
	.sectionentsize	8
	.align		4
        /*0000*/ 	.word	0x00000000
	.align		4
        /*0004*/ 	.word	0xffffffff
	.align		4
        /*0008*/ 	.word	0x00000000
	.align		4
        /*000c*/ 	.word	0xfffffffe
	.align		4
        /*0010*/ 	.word	0x00000000
	.align		4
        /*0014*/ 	.word	0xfffffffd
	.align		4
        /*0018*/ 	.word	0x00000000
	.align		4
        /*001c*/ 	.word	0xfffffffc


//--------------------- .text._Z5mergePiii        --------------------------
	.section	.text._Z5mergePiii,"ax",@progbits
	.align	128
        .global         _Z5mergePiii
        .type           _Z5mergePiii,@function
        .size           _Z5mergePiii,(.L_x_12 - _Z5mergePiii)
        .other          _Z5mergePiii,@"STO_CUDA_ENTRY STV_DEFAULT"
_Z5mergePiii:
.text._Z5mergePiii:
[----:B------:R-:W-:Y:S08]  /*0000*/  LDC R1, c[0x0][0x37c] ;  /* 0x0000df00ff017b82 */ /* 0x000ff00000000800 */
[----:B------:R-:W0:Y:S01]  /*0010*/  LDC.64 R2, c[0x0][0x388] ;  /* 0x0000e200ff027b82 */ /* 0x000e220000000a00 */
[----:B------:R-:W1:Y:S07]  /*0020*/  S2R R13, SR_TID.X ;  /* 0x00000000000d7919 */ /* 0x000e6e0000002100 */
[----:B------:R-:W2:Y:S08]  /*0030*/  LDC R11, c[0x0][0x360] ;  /* 0x0000d800ff0b7b82 */ /* 0x000eb00000000800 */
[----:B------:R-:W3:Y:S01]  /*0040*/  S2UR UR4, SR_CTAID.X ;  /* 0x00000000000479c3 */ /* 0x000ee20000002500 */
[----:B0-----:R-:W0:Y:S08]  /*0050*/  I2F.U32.RP R0, R2 ;  /* 0x0000000200007306 */ /* 0x001e300000209000 */
[----:B0-----:R-:W0:Y:S02]  /*0060*/  MUFU.RCP R0, R0 ;  /* 0x0000000000007308 */ /* 0x001e240000001000 */
[----:B0-----:R-:W-:-:S06]  /*0070*/  VIADD R4, R0, 0xffffffe ;  /* 0x0ffffffe00047836 */ /* 0x001fcc0000000000 */
[----:B------:R0:W4:Y:S02]  /*0080*/  F2I.FTZ.U32.TRUNC.NTZ R5, R4 ;  /* 0x0000000400057305 */ /* 0x000124000021f000 */
[----:B0-----:R-:W-:Y:S02]  /*0090*/  IMAD.MOV.U32 R4, RZ, RZ, RZ ;  /* 0x000000ffff047224 */ /* 0x001fe400078e00ff */
[----:B----4-:R-:W-:-:S04]  /*00a0*/  IMAD.MOV R7, RZ, RZ, -R5 ;  /* 0x000000ffff077224 */ /* 0x010fc800078e0a05 */
[----:B------:R-:W-:-:S04]  /*00b0*/  IMAD R7, R7, R2, RZ ;  /* 0x0000000207077224 */ /* 0x000fc800078e02ff */
[----:B------:R-:W-:-:S06]  /*00c0*/  IMAD.HI.U32 R5, R5, R7, R4 ;  /* 0x0000000705057227 */ /* 0x000fcc00078e0004 */
[----:B-1----:R-:W-:-:S04]  /*00d0*/  IMAD.HI.U32 R7, R5, R13, RZ ;  /* 0x0000000d05077227 */ /* 0x002fc800078e00ff */
[----:B--2---:R-:W-:-:S04]  /*00e0*/  IMAD.HI.U32 R9, R5, R11, RZ ;  /* 0x0000000b05097227 */ /* 0x004fc800078e00ff */
[----:B------:R-:W-:Y:S02]  /*00f0*/  IMAD.MOV R5, RZ, RZ, -R7 ;  /* 0x000000ffff057224 */ /* 0x000fe400078e0a07 */
[----:B------:R-:W-:Y:S02]  /*0100*/  IMAD.MOV R0, RZ, RZ, -R9 ;  /* 0x000000ffff007224 */ /* 0x000fe400078e0a09 */
[C---:B------:R-:W-:Y:S02]  /*0110*/  IMAD R5, R2.reuse, R5, R13 ;  /* 0x0000000502057224 */ /* 0x040fe400078e020d */
[----:B------:R-:W-:Y:S01]  /*0120*/  IMAD R11, R2, R0, R11 ;  /* 0x00000000020b7224 */ /* 0x000fe200078e020b */
[-C--:B------:R-:W-:Y:S02]  /*0130*/  LOP3.LUT R0, RZ, R2.reuse, RZ, 0x33, !PT ;  /* 0x00000002ff007212 */ /* 0x080fe400078e33ff */
[-C--:B------:R-:W-:Y:S02]  /*0140*/  ISETP.GE.U32.AND P3, PT, R5, R2.reuse, PT ;  /* 0x000000020500720c */ /* 0x080fe40003f66070 */
[----:B------:R-:W-:-:S11]  /*0150*/  ISETP.GE.U32.AND P2, PT, R11, R2, PT ;  /* 0x000000020b00720c */ /* 0x000fd60003f46070 */
[--C-:B------:R-:W-:Y:S01]  /*0160*/  @P3 IMAD.IADD R5, R5, 0x1, -R2.reuse ;  /* 0x0000000105053824 */ /* 0x100fe200078e0a02 */
[----:B------:R-:W-:Y:S01]  /*0170*/  @P3 IADD3 R7, PT, PT, R7, 0x1, RZ ;  /* 0x0000000107073810 */ /* 0x000fe20007ffe0ff */
[----:B------:R-:W-:Y:S01]  /*0180*/  @P2 IMAD.IADD R11, R11, 0x1, -R2 ;  /* 0x000000010b0b2824 */ /* 0x000fe200078e0a02 */
[----:B------:R-:W-:Y:S01]  /*0190*/  ISETP.NE.U32.AND P3, PT, R2, RZ, PT ;  /* 0x000000ff0200720c */ /* 0x000fe20003f65070 */
[----:B------:R-:W-:Y:S01]  /*01a0*/  @P2 VIADD R9, R9, 0x1 ;  /* 0x0000000109092836 */ /* 0x000fe20000000000 */
[-C--:B------:R-:W-:Y:S02]  /*01b0*/  ISETP.GE.U32.AND P1, PT, R5, R2.reuse, PT ;  /* 0x000000020500720c */ /* 0x080fe40003f26070 */
[----:B------:R-:W-:-:S11]  /*01c0*/  ISETP.GE.U32.AND P0, PT, R11, R2, PT ;  /* 0x000000020b00720c */ /* 0x000fd60003f06070 */
[----:B------:R-:W-:Y:S02]  /*01d0*/  @P1 VIADD R7, R7, 0x1 ;  /* 0x0000000107071836 */ /* 0x000fe40000000000 */
[----:B------:R-:W-:-:S03]  /*01e0*/  @P0 VIADD R9, R9, 0x1 ;  /* 0x0000000109090836 */ /* 0x000fc60000000000 */
[C---:B------:R-:W-:Y:S02]  /*01f0*/  SEL R7, R0.reuse, R7, !P3 ;  /* 0x0000000700077207 */ /* 0x040fe40005800000 */
[----:B------:R-:W-:-:S03]  /*0200*/  SEL R0, R0, R9, !P3 ;  /* 0x0000000900007207 */ /* 0x000fc60005800000 */
[--C-:B------:R-:W-:Y:S02]  /*0210*/  IMAD.MOV R9, RZ, RZ, -R7.reuse ;  /* 0x000000ffff097224 */ /* 0x100fe400078e0a07 */
[----:B---3--:R-:W-:Y:S02]  /*0220*/  IMAD R0, R0, UR4, R7 ;  /* 0x0000000400007c24 */ /* 0x008fe4000f8e0207 */
[----:B------:R-:W-:-:S04]  /*0230*/  IMAD R9, R2, R9, R13 ;  /* 0x0000000902097224 */ /* 0x000fc800078e020d */
[----:B------:R-:W-:-:S05]  /*0240*/  IMAD R0, R0, R2, R9 ;  /* 0x0000000200007224 */ /* 0x000fca00078e0209 */
[----:B------:R-:W-:-:S13]  /*0250*/  ISETP.GE.AND P0, PT, R0, R3, PT ;  /* 0x000000030000720c */ /* 0x000fda0003f06270 */
[----:B------:R-:W-:Y:S05]  /*0260*/  @P0 EXIT ;  /* 0x000000000000094d */ /* 0x000fea0003800000 */
[----:B------:R-:W0:Y:S01]  /*0270*/  LDC.64 R4, c[0x0][0x380] ;  /* 0x0000e000ff047b82 */ /* 0x000e220000000a00 */
[----:B------:R-:W1:Y:S01]  /*0280*/  LDCU.64 UR6, c[0x0][0x358] ;  /* 0x00006b00ff0677ac */ /* 0x000e620008000a00 */
[----:B0-----:R-:W-:-:S05]  /*0290*/  IMAD.WIDE R4, R0, 0x4, R4 ;  /* 0x0000000400047825 */ /* 0x001fca00078e0204 */
[----:B-1----:R-:W2:Y:S01]  /*02a0*/  LDG.E R0, desc[UR6][R4.64] ;  /* 0x0000000604007981 */ /* 0x002ea2000c1e1900 */
[----:B------:R-:W0:Y:S01]  /*02b0*/  S2UR UR5, SR_CgaCtaId ;  /* 0x00000000000579c3 */ /* 0x000e220000008800 */
[----:B------:R-:W-:Y:S01]  /*02c0*/  UMOV UR4, 0x400 ;  /* 0x0000040000047882 */ /* 0x000fe20000000000 */
[----:B------:R-:W-:Y:S01]  /*02d0*/  LEA.HI R6, R2, R2, RZ, 0x1 ;  /* 0x0000000202067211 */ /* 0x000fe200078f08ff */
[----:B------:R-:W-:Y:S03]  /*02e0*/  BSSY.RECONVERGENT B1, `(.L_x_0) ;  /* 0x0000030000017945 */ /* 0x000fe60003800200 */
[----:B------:R-:W-:-:S04]  /*02f0*/  SHF.R.S32.HI R6, RZ, 0x1, R6 ;  /* 0x00000001ff067819 */ /* 0x000fc80000011406 */
[----:B------:R-:W-:Y:S01]  /*0300*/  ISETP.GT.AND P0, PT, R9, R6, PT ;  /* 0x000000060900720c */ /* 0x000fe20003f04270 */
[----:B------:R-:W-:Y:S01]  /*0310*/  IMAD R2, R7, R2, R6 ;  /* 0x0000000207027224 */ /* 0x000fe200078e0206 */
[CC--:B------:R-:W-:Y:S02]  /*0320*/  IADD3 R8, PT, PT, R9.reuse, -R6.reuse, RZ ;  /* 0x8000000609087210 */ /* 0x0c0fe40007ffe0ff */
[----:B------:R-:W-:Y:S02]  /*0330*/  VIMNMX R9, PT, PT, R9, R6, PT ;  /* 0x0000000609097248 */ /* 0x000fe40003fe0100 */
[----:B------:R-:W-:-:S05]  /*0340*/  SEL R8, R8, RZ, P0 ;  /* 0x000000ff08087207 */ /* 0x000fca0000000000 */
[----:B------:R-:W-:Y:S01]  /*0350*/  IMAD.MOV.U32 R10, RZ, RZ, R8 ;  /* 0x000000ffff0a7224 */ /* 0x000fe200078e0008 */
[----:B0-----:R-:W-:Y:S01]  /*0360*/  ULEA UR4, UR5, UR4, 0x18 ;  /* 0x0000000405047291 */ /* 0x001fe2000f8ec0ff */
[----:B------:R-:W0:Y:S05]  /*0370*/  LDCU UR5, c[0x0][0x388] ;  /* 0x00007100ff0577ac */ /* 0x000e2a0008000800 */
[----:B------:R-:W-:-:S05]  /*0380*/  LEA R3, R13, UR4, 0x2 ;  /* 0x000000040d037c11 */ /* 0x000fca000f8e10ff */
[----:B--2---:R1:W-:Y:S01]  /*0390*/  STS [R3], R0 ;  /* 0x0000000003007388 */ /* 0x0043e20000000800 */
[----:B0-----:R-:W-:Y:S06]  /*03a0*/  BAR.SYNC.DEFER_BLOCKING 0x0 ;  /* 0x0000000000007b1d */ /* 0x001fec0000010000 */
.L_x_7:
[----:B------:R-:W-:Y:S01]  /*03b0*/  BSSY.RECONVERGENT B2, `(.L_x_1) ;  /* 0x0000019000027945 */ /* 0x000fe20003800200 */
.L_x_5:
[----:B-1----:R-:W-:Y:S01]  /*03c0*/  IMAD.IADD R0, R9, 0x1, -R10 ;  /* 0x0000000109007824 */ /* 0x002fe200078e0a0a */
[----:B------:R-:W-:Y:S04]  /*03d0*/  BSSY.RELIABLE B0, `(.L_x_2) ;  /* 0x0000014000007945 */ /* 0x000fe80003800100 */
[----:B------:R-:W-:-:S04]  /*03e0*/  LEA.HI R0, R0, R0, RZ, 0x1 ;  /* 0x0000000000007211 */ /* 0x000fc800078f08ff */
[----:B------:R-:W-:-:S05]  /*03f0*/  SHF.R.S32.HI R0, RZ, 0x1, R0 ;  /* 0x00000001ff007819 */ /* 0x000fca0000011400 */
[--C-:B------:R-:W-:Y:S02]  /*0400*/  IMAD.IADD R11, R8, 0x1, R0.reuse ;  /* 0x00000001080b7824 */ /* 0x100fe400078e0200 */
[----:B------:R-:W-:-:S03]  /*0410*/  IMAD.IADD R13, R9, 0x1, -R0 ;  /* 0x00000001090d7824 */ /* 0x000fc600078e0a00 */
[----:B------:R-:W-:-:S13]  /*0420*/  ISETP.GT.AND P0, PT, R11, R6, PT ;  /* 0x000000060b00720c */ /* 0x000fda0003f04270 */
[----:B------:R-:W-:Y:S05]  /*0430*/  @P0 BRA `(.L_x_3) ;  /* 0x0000000000340947 */ /* 0x000fea0003800000 */
[----:B------:R-:W-:Y:S01]  /*0440*/  ISETP.NE.AND P0, PT, R11, RZ, PT ;  /* 0x000000ff0b00720c */ /* 0x000fe20003f05270 */
[----:B------:R-:W-:Y:S01]  /*0450*/  IMAD R0, R7, UR5, R13 ;  /* 0x0000000507007c24 */ /* 0x000fe2000f8e020d */
[----:B------:R-:W-:Y:S02]  /*0460*/  IADD3 R3, PT, PT, R2, R11, RZ ;  /* 0x0000000b02037210 */ /* 0x000fe40007ffe0ff */
[----:B------:R-:W-:Y:S02]  /*0470*/  ISETP.EQ.OR P0, PT, R13, R6, !P0 ;  /* 0x000000060d00720c */ /* 0x000fe40004702670 */
[----:B------:R-:W-:Y:S02]  /*0480*/  LEA R12, R0, UR4, 0x2 ;  /* 0x00000004000c7c11 */ /* 0x000fe4000f8e10ff */
[----:B------:R-:W-:-:S09]  /*0490*/  LEA R14, R3, UR4, 0x2 ;  /* 0x00000004030e7c11 */ /* 0x000fd2000f8e10ff */
[----:B------:R-:W-:Y:S05]  /*04a0*/  @P0 BREAK.RELIABLE B0 ;  /* 0x0000000000000942 */ /* 0x000fea0003800100 */
[----:B------:R-:W-:Y:S05]  /*04b0*/  @P0 BRA `(.L_x_4) ;  /* 0x0000000000200947 */ /* 0x000fea0003800000 */
[----:B------:R-:W-:Y:S04]  /*04c0*/  LDS R0, [R12] ;  /* 0x000000000c007984 */ /* 0x000fe80000000800 */
[----:B------:R-:W0:Y:S02]  /*04d0*/  LDS R3, [R14+-0x4] ;  /* 0xfffffc000e037984 */ /* 0x000e240000000800 */
[----:B0-----:R-:W-:-:S13]  /*04e0*/  ISETP.GT.AND P0, PT, R0, R3, PT ;  /* 0x000000030000720c */ /* 0x001fda0003f04270 */
[----:B------:R-:W-:Y:S05]  /*04f0*/  @P0 BREAK.RELIABLE B0 ;  /* 0x0000000000000942 */ /* 0x000fea0003800100 */
[----:B------:R-:W-:Y:S05]  /*0500*/  @P0 BRA `(.L_x_4) ;  /* 0x00000000000c0947 */ /* 0x000fea0003800000 */
.L_x_3:
[----:B------:R-:W-:Y:S05]  /*0510*/  BSYNC.RELIABLE B0 ;  /* 0x0000000000007941 */ /* 0x000fea0003800100 */
.L_x_2:
[----:B------:R-:W-:Y:S01]  /*0520*/  VIADD R10, R13, 0x1 ;  /* 0x000000010d0a7836 */ /* 0x000fe20000000000 */
[----:B------:R-:W-:Y:S06]  /*0530*/  BRA `(.L_x_5) ;  /* 0xfffffffc00a07947 */ /* 0x000fec000383ffff */
.L_x_4:
[----:B------:R-:W-:Y:S05]  /*0540*/  BSYNC.RECONVERGENT B2 ;  /* 0x0000000000027941 */ /* 0x000fea0003800200 */
.L_x_1:
[----:B------:R-:W-:-:S04]  /*0550*/  ISETP.NE.AND P0, PT, R13, RZ, PT ;  /* 0x000000ff0d00720c */ /* 0x000fc80003f05270 */
[----:B------:R-:W-:-:S13]  /*0560*/  ISETP.EQ.OR P0, PT, R11, R6, !P0 ;  /* 0x000000060b00720c */ /* 0x000fda0004702670 */
[----:B------:R-:W-:Y:S05]  /*0570*/  @P0 BRA `(.L_x_6) ;  /* 0x0000000000180947 */ /* 0x000fea0003800000 */
[----:B------:R-:W-:Y:S04]  /*0580*/  LDS R0, [R12+-0x4] ;  /* 0xfffffc000c007984 */ /* 0x000fe80000000800 */
[----:B------:R-:W0:Y:S02]  /*0590*/  LDS R3, [R14] ;  /* 0x000000000e037984 */ /* 0x000e240000000800 */
[----:B0-----:R-:W-:-:S13]  /*05a0*/  ISETP.GT.AND P0, PT, R0, R3, PT ;  /* 0x000000030000720c */ /* 0x001fda0003f04270 */
[----:B------:R-:W-:Y:S02]  /*05b0*/  @P0 VIADD R9, R13, 0xffffffff ;  /* 0xffffffff0d090836 */ /* 0x000fe40000000000 */
[----:B------:R-:W-:Y:S01]  /*05c0*/  @P0 VIADD R8, R11, 0x1 ;  /* 0x000000010b080836 */ /* 0x000fe20000000000 */
[----:B------:R-:W-:Y:S06]  /*05d0*/  @P0 BRA `(.L_x_7) ;  /* 0xfffffffc00740947 */ /* 0x000fec000383ffff */
.L_x_6:
[----:B------:R-:W-:Y:S05]  /*05e0*/  BSYNC.RECONVERGENT B1 ;  /* 0x0000000000017941 */ /* 0x000fea0003800200 */
.L_x_0:
[----:B------:R-:W-:Y:S05]  /*05f0*/  WARPSYNC.ALL ;  /* 0x0000000000007948 */ /* 0x000fea0003800000 */
[----:B------:R-:W-:Y:S01]  /*0600*/  ISETP.GE.AND P0, PT, R13, R6, PT ;  /* 0x000000060d00720c */ /* 0x000fe20003f06270 */
[----:B------:R-:W-:-:S12]  /*0610*/  BSSY.RECONVERGENT B1, `(.L_x_8) ;  /* 0x000000b000017945 */ /* 0x000fd80003800200 */
[----:B------:R0:W1:Y:S01]  /*0620*/  @P0 LDS R3, [R14] ;  /* 0x000000000e030984 */ /* 0x0000620000000800 */
[----:B------:R-:W-:Y:S05]  /*0630*/  @P0 BRA `(.L_x_9) ;  /* 0x0000000000200947 */ /* 0x000fea0003800000 */
[----:B------:R-:W2:Y:S01]  /*0640*/  LDS R12, [R12] ;  /* 0x000000000c0c7984 */ /* 0x000ea20000000800 */
[----:B------:R-:W-:-:S13]  /*0650*/  ISETP.NE.AND P0, PT, R11, R6, PT ;  /* 0x000000060b00720c */ /* 0x000fda0003f05270 */
[----:B------:R-:W-:Y:S05]  /*0660*/  @!P0 BRA `(.L_x_10) ;  /* 0x00000000000c8947 */ /* 0x000fea0003800000 */
[----:B-1----:R-:W2:Y:S02]  /*0670*/  LDS R3, [R14] ;  /* 0x000000000e037984 */ /* 0x002ea40000000800 */
[----:B--2---:R-:W-:-:S13]  /*0680*/  ISETP.GT.AND P0, PT, R12, R3, PT ;  /* 0x000000030c00720c */ /* 0x004fda0003f04270 */
[----:B------:R-:W-:Y:S05]  /*0690*/  @P0 BRA `(.L_x_9) ;  /* 0x0000000000080947 */ /* 0x000fea0003800000 */
.L_x_10:
[----:B--2---:R-:W-:Y:S01]  /*06a0*/  STG.E desc[UR6][R4.64], R12 ;  /* 0x0000000c04007986 */ /* 0x004fe2000c101906 */
[----:B------:R-:W-:Y:S05]  /*06b0*/  EXIT ;  /* 0x000000000000794d */ /* 0x000fea0003800000 */
.L_x_9:
[----:B------:R-:W-:Y:S05]  /*06c0*/  BSYNC.RECONVERGENT B1 ;  /* 0x0000000000017941 */ /* 0x000fea0003800200 */
.L_x_8:
[----:B-1----:R-:W-:Y:S01]  /*06d0*/  STG.E desc[UR6][R4.64], R3 ;  /* 0x0000000304007986 */ /* 0x002fe2000c101906 */
[----:B------:R-:W-:Y:S05]  /*06e0*/  EXIT ;  /* 0x000000000000794d */ /* 0x000fea0003800000 */
.L_x_11:
[----:B------:R-:W-:-:S00]  /*06f0*/  BRA `(.L_x_11) ;  /* 0xfffffffc00fc7947 */ /* 0x000fc0000383ffff */
[----:B------:R-:W-:-:S00]  /*0700*/  NOP ;  /* 0x0000000000007918 */ /* 0x000fc00000000000 */
[----:B------:R-:W-:-:S00]  /*0710*/  NOP ;  /* 0x0000000000007918 */ /* 0x000fc00000000000 */
[----:B------:R-:W-:-:S00]  /*0720*/  NOP ;  /* 0x0000000000007918 */ /* 0x000fc00000000000 */
[----:B------:R-:W-:-:S00]  /*0730*/  NOP ;  /* 0x0000000000007918 */ /* 0x000fc00000000000 */
[----:B------:R-:W-:-:S00]  /*0740*/  NOP ;  /* 0x0000000000007918 */ /* 0x000fc00000000000 */
[----:B------:R-:W-:-:S00]  /*0750*/  NOP ;  /* 0x0000000000007918 */ /* 0x000fc00000000000 */
[----:B------:R-:W-:-:S00]  /*0760*/  NOP ;  /* 0x0000000000007918 */ /* 0x000fc00000000000 */
[----:B------:R-:W-:-:S00]  /*0770*/  NOP ;  /* 0x0000000000007918 */ /* 0x000fc00000000000 */
.L_x_12:


//--------------------- .nv.shared._Z5mergePiii   --------------------------
	.section	.nv.shared._Z5mergePiii,"aw",@nobits
	.sectionflags	@""
	.align	4
.nv.shared._Z5mergePiii:
	.zero		5024


//--------------------- .nv.shared.reserved.0     --------------------------
	.section	.nv.shared.reserved.0,"aw",@nobits
	.weak		__nv_reservedSMEM_offset_0_alias
	.size		__nv_reservedSMEM_offset_0_alias, 0, 64
	.other		__nv_reservedSMEM_offset_0_alias,@"STO_CUDA_RESERVED_SHARED STV_DEFAULT"
__nv_reservedSMEM_offset_0_alias:
	.zero		0
	.zero		64


//--------------------- .nv.constant0._Z5mergePiii --------------------------
	.section	.nv.constant0._Z5mergePiii,"a",@progbits
	.sectionflags	@""
	.align	4
.nv.constant0._Z5mergePiii:
	.zero		912


//--------------------- SYMBOLS --------------------------

	.type		.nv.reservedSmem.offset0,@object
	.size		.nv.reservedSmem.offset0,0x4
	.type		.nv.reservedSmem.cap,@object
	.size		.nv.reservedSmem.cap,0x4
